//
// Generated by NVIDIA NVVM Compiler
//
// Compiler Build ID: CL-36424714
// Cuda compilation tools, release 13.0, V13.0.88
// Based on NVVM 20.0.0
//

.version 9.0
.target sm_100
.address_size 64

	// .globl	_Z11vector_multPdS_S_PiS0_

.visible .entry _Z11vector_multPdS_S_PiS0_(
	.param .u64 .ptr .align 1 _Z11vector_multPdS_S_PiS0__param_0,
	.param .u64 .ptr .align 1 _Z11vector_multPdS_S_PiS0__param_1,
	.param .u64 .ptr .align 1 _Z11vector_multPdS_S_PiS0__param_2,
	.param .u64 .ptr .align 1 _Z11vector_multPdS_S_PiS0__param_3,
	.param .u64 .ptr .align 1 _Z11vector_multPdS_S_PiS0__param_4
)
{
	.reg .pred 	%p<20>;
	.reg .b32 	%r<20>;
	.reg .b64 	%rd<126>;
	.reg .b64 	%fd<175>;

	ld.param.u64 	%rd67, [_Z11vector_multPdS_S_PiS0__param_0];
	ld.param.u64 	%rd68, [_Z11vector_multPdS_S_PiS0__param_1];
	ld.param.u64 	%rd69, [_Z11vector_multPdS_S_PiS0__param_2];
	ld.param.u64 	%rd70, [_Z11vector_multPdS_S_PiS0__param_3];
	ld.param.u64 	%rd71, [_Z11vector_multPdS_S_PiS0__param_4];
	cvta.to.global.u64 	%rd1, %rd69;
	cvta.to.global.u64 	%rd2, %rd68;
	cvta.to.global.u64 	%rd3, %rd67;
	cvta.to.global.u64 	%rd72, %rd71;
	cvta.to.global.u64 	%rd73, %rd70;
	mov.u32 	%r1, %ctaid.x;
	ld.global.u32 	%r5, [%rd73];
	mul.lo.s32 	%r2, %r5, %r1;
	mov.u32 	%r3, %tid.x;
	ld.global.u32 	%r6, [%rd72];
	mul.lo.s32 	%r4, %r6, %r5;
	div.s32 	%r7, 10000000, %r4;
	cvt.s64.s32 	%rd4, %r7;
	setp.lt.s32 	%p1, %r7, 1;
	@%p1 bra 	$L__BB0_13;
	cvt.u32.u64 	%r8, %rd4;
	add.s32 	%r9, %r2, %r3;
	mul.lo.s32 	%r10, %r8, %r9;
	cvt.s64.s32 	%rd5, %r10;
	setp.lt.u32 	%p2, %r8, 16;
	mov.b64 	%rd109, 0;
	@%p2 bra 	$L__BB0_4;
	and.b64  	%rd109, %rd4, 2147483632;
	shl.b64 	%rd75, %rd5, 3;
	add.s64 	%rd76, %rd75, 64;
	add.s64 	%rd106, %rd3, %rd76;
	add.s64 	%rd105, %rd2, %rd76;
	add.s64 	%rd104, %rd1, %rd76;
	mov.u64 	%rd107, %rd109;
$L__BB0_3:
	.pragma "nounroll";
	ld.global.f64 	%fd1, [%rd106+-64];
	ld.global.f64 	%fd2, [%rd105+-64];
	mul.f64 	%fd3, %fd1, %fd2;
	st.global.f64 	[%rd104+-64], %fd3;
	ld.global.f64 	%fd4, [%rd106+-56];
	ld.global.f64 	%fd5, [%rd105+-56];
	mul.f64 	%fd6, %fd4, %fd5;
	st.global.f64 	[%rd104+-56], %fd6;
	ld.global.f64 	%fd7, [%rd106+-48];
	ld.global.f64 	%fd8, [%rd105+-48];
	mul.f64 	%fd9, %fd7, %fd8;
	st.global.f64 	[%rd104+-48], %fd9;
	ld.global.f64 	%fd10, [%rd106+-40];
	ld.global.f64 	%fd11, [%rd105+-40];
	mul.f64 	%fd12, %fd10, %fd11;
	st.global.f64 	[%rd104+-40], %fd12;
	ld.global.f64 	%fd13, [%rd106+-32];
	ld.global.f64 	%fd14, [%rd105+-32];
	mul.f64 	%fd15, %fd13, %fd14;
	st.global.f64 	[%rd104+-32], %fd15;
	ld.global.f64 	%fd16, [%rd106+-24];
	ld.global.f64 	%fd17, [%rd105+-24];
	mul.f64 	%fd18, %fd16, %fd17;
	st.global.f64 	[%rd104+-24], %fd18;
	ld.global.f64 	%fd19, [%rd106+-16];
	ld.global.f64 	%fd20, [%rd105+-16];
	mul.f64 	%fd21, %fd19, %fd20;
	st.global.f64 	[%rd104+-16], %fd21;
	ld.global.f64 	%fd22, [%rd106+-8];
	ld.global.f64 	%fd23, [%rd105+-8];
	mul.f64 	%fd24, %fd22, %fd23;
	st.global.f64 	[%rd104+-8], %fd24;
	ld.global.f64 	%fd25, [%rd106];
	ld.global.f64 	%fd26, [%rd105];
	mul.f64 	%fd27, %fd25, %fd26;
	st.global.f64 	[%rd104], %fd27;
	ld.global.f64 	%fd28, [%rd106+8];
	ld.global.f64 	%fd29, [%rd105+8];
	mul.f64 	%fd30, %fd28, %fd29;
	st.global.f64 	[%rd104+8], %fd30;
	ld.global.f64 	%fd31, [%rd106+16];
	ld.global.f64 	%fd32, [%rd105+16];
	mul.f64 	%fd33, %fd31, %fd32;
	st.global.f64 	[%rd104+16], %fd33;
	ld.global.f64 	%fd34, [%rd106+24];
	ld.global.f64 	%fd35, [%rd105+24];
	mul.f64 	%fd36, %fd34, %fd35;
	st.global.f64 	[%rd104+24], %fd36;
	ld.global.f64 	%fd37, [%rd106+32];
	ld.global.f64 	%fd38, [%rd105+32];
	mul.f64 	%fd39, %fd37, %fd38;
	st.global.f64 	[%rd104+32], %fd39;
	ld.global.f64 	%fd40, [%rd106+40];
	ld.global.f64 	%fd41, [%rd105+40];
	mul.f64 	%fd42, %fd40, %fd41;
	st.global.f64 	[%rd104+40], %fd42;
	ld.global.f64 	%fd43, [%rd106+48];
	ld.global.f64 	%fd44, [%rd105+48];
	mul.f64 	%fd45, %fd43, %fd44;
	st.global.f64 	[%rd104+48], %fd45;
	ld.global.f64 	%fd46, [%rd106+56];
	ld.global.f64 	%fd47, [%rd105+56];
	mul.f64 	%fd48, %fd46, %fd47;
	st.global.f64 	[%rd104+56], %fd48;
	add.s64 	%rd107, %rd107, -16;
	add.s64 	%rd106, %rd106, 128;
	add.s64 	%rd105, %rd105, 128;
	add.s64 	%rd104, %rd104, 128;
	setp.ne.s64 	%p3, %rd107, 0;
	@%p3 bra 	$L__BB0_3;
$L__BB0_4:
	and.b32  	%r12, %r8, 15;
	setp.eq.s32 	%p4, %r12, 0;
	@%p4 bra 	$L__BB0_13;
	and.b64  	%rd77, %rd4, 15;
	add.s64 	%rd78, %rd77, -1;
	setp.lt.u64 	%p5, %rd78, 7;
	@%p5 bra 	$L__BB0_7;
	add.s64 	%rd79, %rd109, %rd5;
	shl.b64 	%rd80, %rd79, 3;
	add.s64 	%rd81, %rd3, %rd80;
	ld.global.f64 	%fd49, [%rd81];
	add.s64 	%rd82, %rd2, %rd80;
	ld.global.f64 	%fd50, [%rd82];
	mul.f64 	%fd51, %fd49, %fd50;
	add.s64 	%rd83, %rd1, %rd80;
	st.global.f64 	[%rd83], %fd51;
	ld.global.f64 	%fd52, [%rd81+8];
	ld.global.f64 	%fd53, [%rd82+8];
	mul.f64 	%fd54, %fd52, %fd53;
	st.global.f64 	[%rd83+8], %fd54;
	ld.global.f64 	%fd55, [%rd81+16];
	ld.global.f64 	%fd56, [%rd82+16];
	mul.f64 	%fd57, %fd55, %fd56;
	st.global.f64 	[%rd83+16], %fd57;
	ld.global.f64 	%fd58, [%rd81+24];
	ld.global.f64 	%fd59, [%rd82+24];
	mul.f64 	%fd60, %fd58, %fd59;
	st.global.f64 	[%rd83+24], %fd60;
	ld.global.f64 	%fd61, [%rd81+32];
	ld.global.f64 	%fd62, [%rd82+32];
	mul.f64 	%fd63, %fd61, %fd62;
	st.global.f64 	[%rd83+32], %fd63;
	ld.global.f64 	%fd64, [%rd81+40];
	ld.global.f64 	%fd65, [%rd82+40];
	mul.f64 	%fd66, %fd64, %fd65;
	st.global.f64 	[%rd83+40], %fd66;
	ld.global.f64 	%fd67, [%rd81+48];
	ld.global.f64 	%fd68, [%rd82+48];
	mul.f64 	%fd69, %fd67, %fd68;
	st.global.f64 	[%rd83+48], %fd69;
	ld.global.f64 	%fd70, [%rd81+56];
	ld.global.f64 	%fd71, [%rd82+56];
	mul.f64 	%fd72, %fd70, %fd71;
	st.global.f64 	[%rd83+56], %fd72;
	add.s64 	%rd109, %rd109, 8;
$L__BB0_7:
	and.b32  	%r14, %r8, 7;
	setp.eq.s32 	%p6, %r14, 0;
	@%p6 bra 	$L__BB0_13;
	and.b64  	%rd84, %rd4, 7;
	add.s64 	%rd85, %rd84, -1;
	setp.lt.u64 	%p7, %rd85, 3;
	@%p7 bra 	$L__BB0_10;
	add.s64 	%rd86, %rd109, %rd5;
	shl.b64 	%rd87, %rd86, 3;
	add.s64 	%rd88, %rd3, %rd87;
	ld.global.f64 	%fd73, [%rd88];
	add.s64 	%rd89, %rd2, %rd87;
	ld.global.f64 	%fd74, [%rd89];
	mul.f64 	%fd75, %fd73, %fd74;
	add.s64 	%rd90, %rd1, %rd87;
	st.global.f64 	[%rd90], %fd75;
	ld.global.f64 	%fd76, [%rd88+8];
	ld.global.f64 	%fd77, [%rd89+8];
	mul.f64 	%fd78, %fd76, %fd77;
	st.global.f64 	[%rd90+8], %fd78;
	ld.global.f64 	%fd79, [%rd88+16];
	ld.global.f64 	%fd80, [%rd89+16];
	mul.f64 	%fd81, %fd79, %fd80;
	st.global.f64 	[%rd90+16], %fd81;
	ld.global.f64 	%fd82, [%rd88+24];
	ld.global.f64 	%fd83, [%rd89+24];
	mul.f64 	%fd84, %fd82, %fd83;
	st.global.f64 	[%rd90+24], %fd84;
	add.s64 	%rd109, %rd109, 4;
$L__BB0_10:
	and.b32  	%r16, %r8, 3;
	setp.eq.s32 	%p8, %r16, 0;
	@%p8 bra 	$L__BB0_13;
	add.s64 	%rd91, %rd109, %rd5;
	shl.b64 	%rd92, %rd91, 3;
	add.s64 	%rd114, %rd1, %rd92;
	add.s64 	%rd113, %rd2, %rd92;
	add.s64 	%rd112, %rd3, %rd92;
	and.b64  	%rd111, %rd4, 3;
$L__BB0_12:
	.pragma "nounroll";
	ld.global.f64 	%fd85, [%rd112];
	ld.global.f64 	%fd86, [%rd113];
	mul.f64 	%fd87, %fd85, %fd86;
	st.global.f64 	[%rd114], %fd87;
	add.s64 	%rd114, %rd114, 8;
	add.s64 	%rd113, %rd113, 8;
	add.s64 	%rd112, %rd112, 8;
	add.s64 	%rd111, %rd111, -1;
	setp.ne.s64 	%p9, %rd111, 0;
	@%p9 bra 	$L__BB0_12;
$L__BB0_13:
	mul.lo.s32 	%r17, %r1, %r3;
	setp.ne.s32 	%p10, %r17, 0;
	@%p10 bra 	$L__BB0_27;
	rem.s32 	%r18, 10000000, %r4;
	cvt.u64.u32 	%rd35, %r18;
	setp.eq.s32 	%p11, %r18, 0;
	@%p11 bra 	$L__BB0_27;
	cvt.u32.u64 	%r19, %rd35;
	and.b64  	%rd36, %rd35, 15;
	setp.lt.u32 	%p12, %r19, 16;
	mov.b64 	%rd120, 0;
	@%p12 bra 	$L__BB0_18;
	and.b64  	%rd120, %rd35, 16777200;
	add.s64 	%rd117, %rd1, 79999992;
	add.s64 	%rd116, %rd2, 79999992;
	add.s64 	%rd115, %rd3, 79999992;
	mov.u64 	%rd118, %rd120;
$L__BB0_17:
	.pragma "nounroll";
	ld.global.f64 	%fd88, [%rd115];
	ld.global.f64 	%fd89, [%rd116];
	mul.f64 	%fd90, %fd88, %fd89;
	st.global.f64 	[%rd117], %fd90;
	ld.global.f64 	%fd91, [%rd115+-8];
	ld.global.f64 	%fd92, [%rd116+-8];
	mul.f64 	%fd93, %fd91, %fd92;
	st.global.f64 	[%rd117+-8], %fd93;
	ld.global.f64 	%fd94, [%rd115+-16];
	ld.global.f64 	%fd95, [%rd116+-16];
	mul.f64 	%fd96, %fd94, %fd95;
	st.global.f64 	[%rd117+-16], %fd96;
	ld.global.f64 	%fd97, [%rd115+-24];
	ld.global.f64 	%fd98, [%rd116+-24];
	mul.f64 	%fd99, %fd97, %fd98;
	st.global.f64 	[%rd117+-24], %fd99;
	ld.global.f64 	%fd100, [%rd115+-32];
	ld.global.f64 	%fd101, [%rd116+-32];
	mul.f64 	%fd102, %fd100, %fd101;
	st.global.f64 	[%rd117+-32], %fd102;
	ld.global.f64 	%fd103, [%rd115+-40];
	ld.global.f64 	%fd104, [%rd116+-40];
	mul.f64 	%fd105, %fd103, %fd104;
	st.global.f64 	[%rd117+-40], %fd105;
	ld.global.f64 	%fd106, [%rd115+-48];
	ld.global.f64 	%fd107, [%rd116+-48];
	mul.f64 	%fd108, %fd106, %fd107;
	st.global.f64 	[%rd117+-48], %fd108;
	ld.global.f64 	%fd109, [%rd115+-56];
	ld.global.f64 	%fd110, [%rd116+-56];
	mul.f64 	%fd111, %fd109, %fd110;
	st.global.f64 	[%rd117+-56], %fd111;
	ld.global.f64 	%fd112, [%rd115+-64];
	ld.global.f64 	%fd113, [%rd116+-64];
	mul.f64 	%fd114, %fd112, %fd113;
	st.global.f64 	[%rd117+-64], %fd114;
	ld.global.f64 	%fd115, [%rd115+-72];
	ld.global.f64 	%fd116, [%rd116+-72];
	mul.f64 	%fd117, %fd115, %fd116;
	st.global.f64 	[%rd117+-72], %fd117;
	ld.global.f64 	%fd118, [%rd115+-80];
	ld.global.f64 	%fd119, [%rd116+-80];
	mul.f64 	%fd120, %fd118, %fd119;
	st.global.f64 	[%rd117+-80], %fd120;
	ld.global.f64 	%fd121, [%rd115+-88];
	ld.global.f64 	%fd122, [%rd116+-88];
	mul.f64 	%fd123, %fd121, %fd122;
	st.global.f64 	[%rd117+-88], %fd123;
	ld.global.f64 	%fd124, [%rd115+-96];
	ld.global.f64 	%fd125, [%rd116+-96];
	mul.f64 	%fd126, %fd124, %fd125;
	st.global.f64 	[%rd117+-96], %fd126;
	ld.global.f64 	%fd127, [%rd115+-104];
	ld.global.f64 	%fd128, [%rd116+-104];
	mul.f64 	%fd129, %fd127, %fd128;
	st.global.f64 	[%rd117+-104], %fd129;
	ld.global.f64 	%fd130, [%rd115+-112];
	ld.global.f64 	%fd131, [%rd116+-112];
	mul.f64 	%fd132, %fd130, %fd131;
	st.global.f64 	[%rd117+-112], %fd132;
	ld.global.f64 	%fd133, [%rd115+-120];
	ld.global.f64 	%fd134, [%rd116+-120];
	mul.f64 	%fd135, %fd133, %fd134;
	st.global.f64 	[%rd117+-120], %fd135;
	add.s64 	%rd118, %rd118, -16;
	add.s64 	%rd117, %rd117, -128;
	add.s64 	%rd116, %rd116, -128;
	add.s64 	%rd115, %rd115, -128;
	setp.ne.s64 	%p13, %rd118, 0;
	@%p13 bra 	$L__BB0_17;
$L__BB0_18:
	setp.eq.s64 	%p14, %rd36, 0;
	@%p14 bra 	$L__BB0_27;
	and.b64  	%rd50, %rd35, 7;
	setp.lt.u64 	%p15, %rd36, 8;
	@%p15 bra 	$L__BB0_21;
	shl.b64 	%rd94, %rd120, 3;
	sub.s64 	%rd95, %rd3, %rd94;
	ld.global.f64 	%fd136, [%rd95+79999992];
	sub.s64 	%rd96, %rd2, %rd94;
	ld.global.f64 	%fd137, [%rd96+79999992];
	mul.f64 	%fd138, %fd136, %fd137;
	sub.s64 	%rd97, %rd1, %rd94;
	st.global.f64 	[%rd97+79999992], %fd138;
	ld.global.f64 	%fd139, [%rd95+79999984];
	ld.global.f64 	%fd140, [%rd96+79999984];
	mul.f64 	%fd141, %fd139, %fd140;
	st.global.f64 	[%rd97+79999984], %fd141;
	ld.global.f64 	%fd142, [%rd95+79999976];
	ld.global.f64 	%fd143, [%rd96+79999976];
	mul.f64 	%fd144, %fd142, %fd143;
	st.global.f64 	[%rd97+79999976], %fd144;
	ld.global.f64 	%fd145, [%rd95+79999968];
	ld.global.f64 	%fd146, [%rd96+79999968];
	mul.f64 	%fd147, %fd145, %fd146;
	st.global.f64 	[%rd97+79999968], %fd147;
	ld.global.f64 	%fd148, [%rd95+79999960];
	ld.global.f64 	%fd149, [%rd96+79999960];
	mul.f64 	%fd150, %fd148, %fd149;
	st.global.f64 	[%rd97+79999960], %fd150;
	ld.global.f64 	%fd151, [%rd95+79999952];
	ld.global.f64 	%fd152, [%rd96+79999952];
	mul.f64 	%fd153, %fd151, %fd152;
	st.global.f64 	[%rd97+79999952], %fd153;
	ld.global.f64 	%fd154, [%rd95+79999944];
	ld.global.f64 	%fd155, [%rd96+79999944];
	mul.f64 	%fd156, %fd154, %fd155;
	st.global.f64 	[%rd97+79999944], %fd156;
	ld.global.f64 	%fd157, [%rd95+79999936];
	ld.global.f64 	%fd158, [%rd96+79999936];
	mul.f64 	%fd159, %fd157, %fd158;
	st.global.f64 	[%rd97+79999936], %fd159;
	add.s64 	%rd120, %rd120, 8;
$L__BB0_21:
	setp.eq.s64 	%p16, %rd50, 0;
	@%p16 bra 	$L__BB0_27;
	and.b64  	%rd122, %rd35, 3;
	setp.lt.u64 	%p17, %rd50, 4;
	@%p17 bra 	$L__BB0_24;
	shl.b64 	%rd98, %rd120, 3;
	sub.s64 	%rd99, %rd3, %rd98;
	ld.global.f64 	%fd160, [%rd99+79999992];
	sub.s64 	%rd100, %rd2, %rd98;
	ld.global.f64 	%fd161, [%rd100+79999992];
	mul.f64 	%fd162, %fd160, %fd161;
	sub.s64 	%rd101, %rd1, %rd98;
	st.global.f64 	[%rd101+79999992], %fd162;
	ld.global.f64 	%fd163, [%rd99+79999984];
	ld.global.f64 	%fd164, [%rd100+79999984];
	mul.f64 	%fd165, %fd163, %fd164;
	st.global.f64 	[%rd101+79999984], %fd165;
	ld.global.f64 	%fd166, [%rd99+79999976];
	ld.global.f64 	%fd167, [%rd100+79999976];
	mul.f64 	%fd168, %fd166, %fd167;
	st.global.f64 	[%rd101+79999976], %fd168;
	ld.global.f64 	%fd169, [%rd99+79999968];
	ld.global.f64 	%fd170, [%rd100+79999968];
	mul.f64 	%fd171, %fd169, %fd170;
	st.global.f64 	[%rd101+79999968], %fd171;
	add.s64 	%rd120, %rd120, 4;
$L__BB0_24:
	setp.eq.s64 	%p18, %rd122, 0;
	@%p18 bra 	$L__BB0_27;
	shl.b64 	%rd102, %rd120, 3;
	sub.s64 	%rd103, 79999992, %rd102;
	add.s64 	%rd125, %rd3, %rd103;
	add.s64 	%rd124, %rd2, %rd103;
	add.s64 	%rd123, %rd1, %rd103;
$L__BB0_26:
	.pragma "nounroll";
	ld.global.f64 	%fd172, [%rd125];
	ld.global.f64 	%fd173, [%rd124];
	mul.f64 	%fd174, %fd172, %fd173;
	st.global.f64 	[%rd123], %fd174;
	add.s64 	%rd125, %rd125, -8;
	add.s64 	%rd124, %rd124, -8;
	add.s64 	%rd123, %rd123, -8;
	add.s64 	%rd122, %rd122, -1;
	setp.ne.s64 	%p19, %rd122, 0;
	@%p19 bra 	$L__BB0_26;
$L__BB0_27:
	ret;

}


// ===== COMPILED SASS (sm_100) =====

	.target	sm_100

	.elftype	@"ET_EXEC"


//--------------------- .note.nv.tkinfo           --------------------------
	.section	.note.nv.tkinfo,"",@"SHT_NOTE"
	.sectionflags	@"SHF_NOTE_NV_TKINFO"
	.tkinfo
        /*0018*/ 	.word	0x00000002
        /*0030*/ 	.string	""
        /*0030*/ 	.string	"ptxas"
        /*0030*/ 	.string	"Cuda compilation tools, release 13.0, V13.0.88"
        /*0030*/ 	.string	"Build cuda_13.0.r13.0/compiler.36424714_0"
        /*0030*/ 	.string	"-arch sm_100 -m 64 "



//--------------------- .note.nv.cuinfo           --------------------------
	.section	.note.nv.cuinfo,"",@"SHT_NOTE"
	.sectionflags	@"SHF_NOTE_NV_CUINFO"
        /*0018*/ 	.short	0x0002
        /*001a*/ 	.short	0x0064
        /*001c*/ 	.short	0x0082
	.zero		2


//--------------------- .nv.info                  --------------------------
	.section	.nv.info,"",@"SHT_CUDA_INFO"
	.align	4


	//----- nvinfo : EIATTR_REGCOUNT
	.align		4
        /*0000*/ 	.byte	0x04, 0x2f
        /*0002*/ 	.short	(.L_1 - .L_0)
	.align		4
.L_0:
        /*0004*/ 	.word	index@(_Z11vector_multPdS_S_PiS0_)
        /*0008*/ 	.word	0x0000001e


	//----- nvinfo : EIATTR_FRAME_SIZE
	.align		4
.L_1:
        /*000c*/ 	.byte	0x04, 0x11
        /*000e*/ 	.short	(.L_3 - .L_2)
	.align		4
.L_2:
        /*0010*/ 	.word	index@(_Z11vector_multPdS_S_PiS0_)
        /*0014*/ 	.word	0x00000000


	//----- nvinfo : EIATTR_MIN_STACK_SIZE
	.align		4
.L_3:
        /*0018*/ 	.byte	0x04, 0x12
        /*001a*/ 	.short	(.L_5 - .L_4)
	.align		4
.L_4:
        /*001c*/ 	.word	index@(_Z11vector_multPdS_S_PiS0_)
        /*0020*/ 	.word	0x00000000
.L_5:


//--------------------- .nv.compat                --------------------------
	.section	.nv.compat,"",@"SHT_CUDA_COMPAT_INFO"
	.align	4
        /*0000*/ 	.byte	0x02, 0x09, 0x00, 0x00, 0x02, 0x02, 0x01, 0x00, 0x02, 0x05, 0x05, 0x00, 0x03, 0x07, 0x01, 0x01
        /*0010*/ 	.byte	0x02, 0x03, 0x00, 0x00, 0x02, 0x06, 0x01, 0x00, 0x04, 0x0b, 0x08, 0x00, 0x01, 0x00, 0x00, 0x00
        /*0020*/ 	.byte	0x00, 0x00, 0x00, 0x00


//--------------------- .nv.info._Z11vector_multPdS_S_PiS0_ --------------------------
	.section	.nv.info._Z11vector_multPdS_S_PiS0_,"",@"SHT_CUDA_INFO"
	.sectionflags	@""
	.align	4


	//----- nvinfo : EIATTR_CUDA_API_VERSION
	.align		4
        /*0000*/ 	.byte	0x04, 0x37
        /*0002*/ 	.short	(.L_7 - .L_6)
.L_6:
        /*0004*/ 	.word	0x00000082


	//----- nvinfo : EIATTR_KPARAM_INFO
	.align		4
.L_7:
        /*0008*/ 	.byte	0x04, 0x17
        /*000a*/ 	.short	(.L_9 - .L_8)
.L_8:
        /*000c*/ 	.word	0x00000000
        /*0010*/ 	.short	0x0004
        /*0012*/ 	.short	0x0020
        /*0014*/ 	.byte	0x00, 0xf5, 0x21, 0x00


	//----- nvinfo : EIATTR_KPARAM_INFO
	.align		4
.L_9:
        /*0018*/ 	.byte	0x04, 0x17
        /*001a*/ 	.short	(.L_11 - .L_10)
.L_10:
        /*001c*/ 	.word	0x00000000
        /*0020*/ 	.short	0x0003
        /*0022*/ 	.short	0x0018
        /*0024*/ 	.byte	0x00, 0xf5, 0x21, 0x00


	//----- nvinfo : EIATTR_KPARAM_INFO
	.align		4
.L_11:
        /*0028*/ 	.byte	0x04, 0x17
        /*002a*/ 	.short	(.L_13 - .L_12)
.L_12:
        /*002c*/ 	.word	0x00000000
        /*0030*/ 	.short	0x0002
        /*0032*/ 	.short	0x0010
        /*0034*/ 	.byte	0x00, 0xf5, 0x21, 0x00


	//----- nvinfo : EIATTR_KPARAM_INFO
	.align		4
.L_13:
        /*0038*/ 	.byte	0x04, 0x17
        /*003a*/ 	.short	(.L_15 - .L_14)
.L_14:
        /*003c*/ 	.word	0x00000000
        /*0040*/ 	.short	0x0001
        /*0042*/ 	.short	0x0008
        /*0044*/ 	.byte	0x00, 0xf5, 0x21, 0x00


	//----- nvinfo : EIATTR_KPARAM_INFO
	.align		4
.L_15:
        /*0048*/ 	.byte	0x04, 0x17
        /*004a*/ 	.short	(.L_17 - .L_16)
.L_16:
        /*004c*/ 	.word	0x00000000
        /*0050*/ 	.short	0x0000
        /*0052*/ 	.short	0x0000
        /*0054*/ 	.byte	0x00, 0xf5, 0x21, 0x00


	//----- nvinfo : EIATTR_SPARSE_MMA_MASK
	.align		4
.L_17:
        /*0058*/ 	.byte	0x03, 0x50
        /*005a*/ 	.short	0x0000


	//----- nvinfo : EIATTR_MAXREG_COUNT
	.align		4
        /*005c*/ 	.byte	0x03, 0x1b
        /*005e*/ 	.short	0x00ff


	//----- nvinfo : EIATTR_MERCURY_ISA_VERSION
	.align		4
        /*0060*/ 	.byte	0x03, 0x5f
        /*0062*/ 	.short	0x0101


	//----- nvinfo : EIATTR_VRC_CTA_INIT_COUNT
	.align		4
        /*0064*/ 	.byte	0x02, 0x4a
	.zero		1
	.zero		1


	//----- nvinfo : EIATTR_EXIT_INSTR_OFFSETS
	.align		4
        /*0068*/ 	.byte	0x04, 0x1c
        /*006a*/ 	.short	(.L_19 - .L_18)


	//   ....[0]....
.L_18:
        /*006c*/ 	.word	0x00001070


	//   ....[1]....
        /*0070*/ 	.word	0x000010c0


	//   ....[2]....
        /*0074*/ 	.word	0x00001720


	//   ....[3]....
        /*0078*/ 	.word	0x00001ab0


	//   ....[4]....
        /*007c*/ 	.word	0x00001d50


	//   ....[5]....
        /*0080*/ 	.word	0x00001f40


	//----- nvinfo : EIATTR_CBANK_PARAM_SIZE
	.align		4
.L_19:
        /*0084*/ 	.byte	0x03, 0x19
        /*0086*/ 	.short	0x0028


	//----- nvinfo : EIATTR_PARAM_CBANK
	.align		4
        /*0088*/ 	.byte	0x04, 0x0a
        /*008a*/ 	.short	(.L_21 - .L_20)
	.align		4
.L_20:
        /*008c*/ 	.word	index@(.nv.constant0._Z11vector_multPdS_S_PiS0_)
        /*0090*/ 	.short	0x0380
        /*0092*/ 	.short	0x0028


	//----- nvinfo : EIATTR_SW_WAR
	.align		4
.L_21:
        /*0094*/ 	.byte	0x04, 0x36
        /*0096*/ 	.short	(.L_23 - .L_22)
.L_22:
        /*0098*/ 	.word	0x00000008
.L_23:


//--------------------- .nv.callgraph             --------------------------
	.section	.nv.callgraph,"",@"SHT_CUDA_CALLGRAPH"
	.align	4
	.sectionentsize	8
	.align		4
        /*0000*/ 	.word	0x00000000
	.align		4
        /*0004*/ 	.word	0xffffffff
	.align		4
        /*0008*/ 	.word	0x00000000
	.align		4
        /*000c*/ 	.word	0xfffffffe
	.align		4
        /*0010*/ 	.word	0x00000000
	.align		4
        /*0014*/ 	.word	0xfffffffd
	.align		4
        /*0018*/ 	.word	0x00000000
	.align		4
        /*001c*/ 	.word	0xfffffffc


//--------------------- .text._Z11vector_multPdS_S_PiS0_ --------------------------
	.section	.text._Z11vector_multPdS_S_PiS0_,"ax",@progbits
	.align	128
        .global         _Z11vector_multPdS_S_PiS0_
        .type           _Z11vector_multPdS_S_PiS0_,@function
        .size           _Z11vector_multPdS_S_PiS0_,(.L_x_12 - _Z11vector_multPdS_S_PiS0_)
        .other          _Z11vector_multPdS_S_PiS0_,@"STO_CUDA_ENTRY STV_DEFAULT"
_Z11vector_multPdS_S_PiS0_:
.text._Z11vector_multPdS_S_PiS0_:
[----:B------:R-:W-:Y:S08]  /*0000*/  LDC R1, c[0x0][0x37c] ;  /* 0x0000df00ff017b82 */ /* 0x000ff00000000800 */
[----:B------:R-:W0:Y:S01]  /*0010*/  LDC.64 R2, c[0x0][0x398] ;  /* 0x0000e600ff027b82 */ /* 0x000e220000000a00 */
[----:B------:R-:W0:Y:S07]  /*0020*/  LDCU.64 UR10, c[0x0][0x358] ;  /* 0x00006b00ff0a77ac */ /* 0x000e2e0008000a00 */
[----:B------:R-:W1:Y:S01]  /*0030*/  LDC.64 R4, c[0x0][0x3a0] ;  /* 0x0000e800ff047b82 */ /* 0x000e620000000a00 */
[----:B0-----:R-:W2:Y:S04]  /*0040*/  LDG.E R8, desc[UR10][R2.64] ;  /* 0x0000000a02087981 */ /* 0x001ea8000c1e1900 */
[----:B-1----:R-:W2:Y:S03]  /*0050*/  LDG.E R5, desc[UR10][R4.64] ;  /* 0x0000000a04057981 */ /* 0x002ea6000c1e1900 */
[----:B------:R-:W0:Y:S01]  /*0060*/  S2UR UR4, SR_CTAID.X ;  /* 0x00000000000479c3 */ /* 0x000e220000002500 */
[----:B--2---:R-:W-:-:S05]  /*0070*/  IMAD R9, R8, R5, RZ ;  /* 0x0000000508097224 */ /* 0x004fca00078e02ff */
[-C--:B------:R-:W-:Y:S02]  /*0080*/  IABS R0, R9.reuse ;  /* 0x0000000900007213 */ /* 0x080fe40000000000 */
[-C--:B------:R-:W-:Y:S02]  /*0090*/  IABS R2, R9.reuse ;  /* 0x0000000900027213 */ /* 0x080fe40000000000 */
[----:B------:R-:W1:Y:S01]  /*00a0*/  I2F.RP R10, R0 ;  /* 0x00000000000a7306 */ /* 0x000e620000209400 */
[----:B------:R-:W-:Y:S02]  /*00b0*/  LOP3.LUT R4, RZ, R9, RZ, 0x33, !PT ;  /* 0x00000009ff047212 */ /* 0x000fe400078e33ff */
[----:B------:R-:W-:-:S05]  /*00c0*/  IMAD.MOV R2, RZ, RZ, -R2 ;  /* 0x000000ffff027224 */ /* 0x000fca00078e0a02 */
[----:B-1----:R-:W1:Y:S02]  /*00d0*/  MUFU.RCP R10, R10 ;  /* 0x0000000a000a7308 */ /* 0x002e640000001000 */
[----:B-1----:R-:W-:-:S06]  /*00e0*/  VIADD R6, R10, 0xffffffe ;  /* 0x0ffffffe0a067836 */ /* 0x002fcc0000000000 */
[----:B------:R1:W2:Y:S02]  /*00f0*/  F2I.FTZ.U32.TRUNC.NTZ R7, R6 ;  /* 0x0000000600077305 */ /* 0x0002a4000021f000 */
[----:B-1----:R-:W-:Y:S02]  /*0100*/  IMAD.MOV.U32 R6, RZ, RZ, RZ ;  /* 0x000000ffff067224 */ /* 0x002fe400078e00ff */
[----:B--2---:R-:W-:-:S04]  /*0110*/  IMAD.MOV R11, RZ, RZ, -R7 ;  /* 0x000000ffff0b7224 */ /* 0x004fc800078e0a07 */
[----:B------:R-:W-:-:S04]  /*0120*/  IMAD R3, R11, R0, RZ ;  /* 0x000000000b037224 */ /* 0x000fc800078e02ff */
[----:B------:R-:W-:-:S06]  /*0130*/  IMAD.HI.U32 R7, R7, R3, R6 ;  /* 0x0000000307077227 */ /* 0x000fcc00078e0006 */
[----:B------:R-:W-:-:S04]  /*0140*/  IMAD.HI.U32 R7, R7, 0x989680, RZ ;  /* 0x0098968007077827 */ /* 0x000fc800078e00ff */
[----:B------:R-:W-:Y:S01]  /*0150*/  IMAD R3, R7, R2, 0x989680 ;  /* 0x0098968007037424 */ /* 0x000fe200078e0202 */
[----:B------:R-:W-:-:S04]  /*0160*/  LOP3.LUT R2, R9, 0x989680, RZ, 0x3c, !PT ;  /* 0x0098968009027812 */ /* 0x000fc800078e3cff */
[----:B------:R-:W-:Y:S02]  /*0170*/  ISETP.GT.U32.AND P1, PT, R0, R3, PT ;  /* 0x000000030000720c */ /* 0x000fe40003f24070 */
[----:B------:R-:W-:Y:S02]  /*0180*/  ISETP.GE.AND P2, PT, R2, RZ, PT ;  /* 0x000000ff0200720c */ /* 0x000fe40003f46270 */
[----:B------:R-:W1:Y:S09]  /*0190*/  S2R R2, SR_TID.X ;  /* 0x0000000000027919 */ /* 0x000e720000002100 */
[----:B------:R-:W-:-:S02]  /*01a0*/  @!P1 IMAD.IADD R3, R3, 0x1, -R0 ;  /* 0x0000000103039824 */ /* 0x000fc400078e0a00 */
[----:B------:R-:W-:Y:S01]  /*01b0*/  @!P1 VIADD R7, R7, 0x1 ;  /* 0x0000000107079836 */ /* 0x000fe20000000000 */
[----:B------:R-:W-:Y:S02]  /*01c0*/  ISETP.NE.AND P1, PT, R9, RZ, PT ;  /* 0x000000ff0900720c */ /* 0x000fe40003f25270 */
[----:B------:R-:W-:-:S13]  /*01d0*/  ISETP.GE.U32.AND P0, PT, R3, R0, PT ;  /* 0x000000000300720c */ /* 0x000fda0003f06070 */
[----:B------:R-:W-:-:S04]  /*01e0*/  @P0 VIADD R7, R7, 0x1 ;  /* 0x0000000107070836 */ /* 0x000fc80000000000 */
[----:B------:R-:W-:-:S05]  /*01f0*/  @!P2 IMAD.MOV R7, RZ, RZ, -R7 ;  /* 0x000000ffff07a224 */ /* 0x000fca00078e0a07 */
[----:B------:R-:W-:-:S04]  /*0200*/  SEL R5, R4, R7, !P1 ;  /* 0x0000000704057207 */ /* 0x000fc80004800000 */
[----:B------:R-:W-:-:S13]  /*0210*/  ISETP.GE.AND P0, PT, R5, 0x1, PT ;  /* 0x000000010500780c */ /* 0x000fda0003f06270 */
[----:B01----:R-:W-:Y:S05]  /*0220*/  @!P0 BRA `(.L_x_0) ;  /* 0x0000000c00888947 */ /* 0x003fea0003800000 */
[C---:B------:R-:W-:Y:S01]  /*0230*/  ISETP.GE.U32.AND P0, PT, R5.reuse, 0x10, PT ;  /* 0x000000100500780c */ /* 0x040fe20003f06070 */
[----:B------:R-:W-:Y:S01]  /*0240*/  IMAD R7, R8, UR4, RZ ;  /* 0x0000000408077c24 */ /* 0x000fe2000f8e02ff */
[----:B------:R-:W-:Y:S01]  /*0250*/  LOP3.LUT P2, RZ, R5, 0xf, RZ, 0xc0, !PT ;  /* 0x0000000f05ff7812 */ /* 0x000fe2000784c0ff */
[----:B------:R-:W-:Y:S02]  /*0260*/  IMAD.MOV.U32 R8, RZ, RZ, RZ ;  /* 0x000000ffff087224 */ /* 0x000fe400078e00ff */
[----:B------:R-:W-:Y:S02]  /*0270*/  IMAD.IADD R6, R7, 0x1, R2 ;  /* 0x0000000107067824 */ /* 0x000fe400078e0202 */
[----:B------:R-:W-:Y:S02]  /*0280*/  IMAD.MOV.U32 R7, RZ, RZ, RZ ;  /* 0x000000ffff077224 */ /* 0x000fe400078e00ff */
[----:B------:R-:W-:-:S05]  /*0290*/  IMAD R6, R5, R6, RZ ;  /* 0x0000000605067224 */ /* 0x000fca00078e02ff */
[----:B------:R-:W-:Y:S01]  /*02a0*/  SHF.R.S32.HI R9, RZ, 0x1f, R6 ;  /* 0x0000001fff097819 */ /* 0x000fe20000011406 */
[----:B------:R-:W-:Y:S06]  /*02b0*/  @!P0 BRA `(.L_x_1) ;  /* 0x00000004006c8947 */ /* 0x000fec0003800000 */
[----:B------:R-:W0:Y:S01]  /*02c0*/  LDCU.128 UR12, c[0x0][0x380] ;  /* 0x00007000ff0c77ac */ /* 0x000e220008000c00 */
[C---:B------:R-:W-:Y:S01]  /*02d0*/  LEA R18, P0, R6.reuse, 0x40, 0x3 ;  /* 0x0000004006127811 */ /* 0x040fe200078018ff */
[----:B------:R-:W-:Y:S01]  /*02e0*/  IMAD.MOV.U32 R8, RZ, RZ, RZ ;  /* 0x000000ffff087224 */ /* 0x000fe200078e00ff */
[----:B------:R-:W-:Y:S01]  /*02f0*/  LOP3.LUT R7, R5, 0x7ffffff0, RZ, 0xc0, !PT ;  /* 0x7ffffff005077812 */ /* 0x000fe200078ec0ff */
[----:B------:R-:W1:Y:S01]  /*0300*/  LDCU.64 UR6, c[0x0][0x390] ;  /* 0x00007200ff0677ac */ /* 0x000e620008000a00 */
[----:B------:R-:W-:Y:S01]  /*0310*/  LEA.HI.X R19, R6, RZ, R9, 0x3, P0 ;  /* 0x000000ff06137211 */ /* 0x000fe200000f1c09 */
[----:B------:R-:W-:Y:S02]  /*0320*/  IMAD.MOV.U32 R20, RZ, RZ, RZ ;  /* 0x000000ffff147224 */ /* 0x000fe400078e00ff */
[----:B------:R-:W-:Y:S01]  /*0330*/  IMAD.MOV.U32 R21, RZ, RZ, R7 ;  /* 0x000000ffff157224 */ /* 0x000fe200078e0007 */
[C---:B0-----:R-:W-:Y:S02]  /*0340*/  IADD3 R12, P3, PT, R18.reuse, UR12, RZ ;  /* 0x0000000c120c7c10 */ /* 0x041fe4000ff7e0ff */
[----:B------:R-:W-:-:S02]  /*0350*/  IADD3 R14, P0, PT, R18, UR14, RZ ;  /* 0x0000000e120e7c10 */ /* 0x000fc4000ff1e0ff */
[----:B-1----:R-:W-:Y:S02]  /*0360*/  IADD3 R18, P4, PT, R18, UR6, RZ ;  /* 0x0000000612127c10 */ /* 0x002fe4000ff9e0ff */
[C---:B------:R-:W-:Y:S02]  /*0370*/  IADD3.X R13, PT, PT, R19.reuse, UR13, RZ, P3, !PT ;  /* 0x0000000d130d7c10 */ /* 0x040fe40009ffe4ff */
[C---:B------:R-:W-:Y:S02]  /*0380*/  IADD3.X R15, PT, PT, R19.reuse, UR15, RZ, P0, !PT ;  /* 0x0000000f130f7c10 */ /* 0x040fe400087fe4ff */
[----:B------:R-:W-:-:S07]  /*0390*/  IADD3.X R19, PT, PT, R19, UR7, RZ, P4, !PT ;  /* 0x0000000713137c10 */ /* 0x000fce000a7fe4ff */
.L_x_2:
[----:B0-----:R-:W2:Y:S04]  /*03a0*/  LDG.E.64 R10, desc[UR10][R12.64+-0x40] ;  /* 0xffffc00a0c0a7981 */ /* 0x001ea8000c1e1b00 */
[----:B------:R-:W2:Y:S02]  /*03b0*/  LDG.E.64 R26, desc[UR10][R14.64+-0x40] ;  /* 0xffffc00a0e1a7981 */ /* 0x000ea4000c1e1b00 */
[----:B--2---:R-:W-:Y:S01]  /*03c0*/  DMUL R26, R10, R26 ;  /* 0x0000001a0a1a7228 */ /* 0x004fe20000000000 */
[----:B------:R-:W-:Y:S02]  /*03d0*/  IMAD.MOV.U32 R10, RZ, RZ, R18 ;  /* 0x000000ffff0a7224 */ /* 0x000fe400078e0012 */
[----:B------:R-:W-:-:S05]  /*03e0*/  IMAD.MOV.U32 R11, RZ, RZ, R19 ;  /* 0x000000ffff0b7224 */ /* 0x000fca00078e0013 */
[----:B------:R0:W-:Y:S04]  /*03f0*/  STG.E.64 desc[UR10][R10.64+-0x40], R26 ;  /* 0xffffc01a0a007986 */ /* 0x0001e8000c101b0a */
[----:B------:R-:W2:Y:S04]  /*0400*/  LDG.E.64 R18, desc[UR10][R12.64+-0x38] ;  /* 0xffffc80a0c127981 */ /* 0x000ea8000c1e1b00 */
[----:B------:R-:W2:Y:S02]  /*0410*/  LDG.E.64 R16, desc[UR10][R14.64+-0x38] ;  /* 0xffffc80a0e107981 */ /* 0x000ea4000c1e1b00 */
[----:B--2---:R-:W-:-:S07]  /*0420*/  DMUL R24, R18, R16 ;  /* 0x0000001012187228 */ /* 0x004fce0000000000 */
[----:B------:R1:W-:Y:S04]  /*0430*/  STG.E.64 desc[UR10][R10.64+-0x38], R24 ;  /* 0xffffc8180a007986 */ /* 0x0003e8000c101b0a */
[----:B------:R-:W2:Y:S04]  /*0440*/  LDG.E.64 R18, desc[UR10][R12.64+-0x30] ;  /* 0xffffd00a0c127981 */ /* 0x000ea8000c1e1b00 */
[----:B------:R-:W2:Y:S02]  /*0450*/  LDG.E.64 R16, desc[UR10][R14.64+-0x30] ;  /* 0xffffd00a0e107981 */ /* 0x000ea4000c1e1b00 */
[----:B--2---:R-:W-:-:S07]  /*0460*/  DMUL R22, R18, R16 ;  /* 0x0000001012167228 */ /* 0x004fce0000000000 */
[----:B------:R2:W-:Y:S04]  /*0470*/  STG.E.64 desc[UR10][R10.64+-0x30], R22 ;  /* 0xffffd0160a007986 */ /* 0x0005e8000c101b0a */
[----:B------:R-:W0:Y:S04]  /*0480*/  LDG.E.64 R18, desc[UR10][R12.64+-0x28] ;  /* 0xffffd80a0c127981 */ /* 0x000e28000c1e1b00 */
[----:B------:R-:W0:Y:S02]  /*0490*/  LDG.E.64 R16, desc[UR10][R14.64+-0x28] ;  /* 0xffffd80a0e107981 */ /* 0x000e24000c1e1b00 */
[----:B0-----:R-:W-:-:S07]  /*04a0*/  DMUL R26, R18, R16 ;  /* 0x00000010121a7228 */ /* 0x001fce0000000000 */
[----:B------:R0:W-:Y:S04]  /*04b0*/  STG.E.64 desc[UR10][R10.64+-0x28], R26 ;  /* 0xffffd81a0a007986 */ /* 0x0001e8000c101b0a */
[----:B------:R-:W1:Y:S04]  /*04c0*/  LDG.E.64 R18, desc[UR10][R12.64+-0x20] ;  /* 0xffffe00a0c127981 */ /* 0x000e68000c1e1b00 */
[----:B------:R-:W1:Y:S02]  /*04d0*/  LDG.E.64 R16, desc[UR10][R14.64+-0x20] ;  /* 0xffffe00a0e107981 */ /* 0x000e64000c1e1b00 */
[----:B-1----:R-:W-:-:S07]  /*04e0*/  DMUL R24, R18, R16 ;  /* 0x0000001012187228 */ /* 0x002fce0000000000 */
        /* <DEDUP_REMOVED lines=41> */
[----:B------:R1:W2:Y:S04]  /*0780*/  LDG.E.64 R16, desc[UR10][R12.64+0x38] ;  /* 0x0000380a0c107981 */ /* 0x0002a8000c1e1b00 */
[----:B------:R3:W2:Y:S01]  /*0790*/  LDG.E.64 R18, desc[UR10][R14.64+0x38] ;  /* 0x0000380a0e127981 */ /* 0x0006a2000c1e1b00 */
[----:B------:R-:W-:-:S04]  /*07a0*/  IADD3 R21, P0, PT, R21, -0x10, RZ ;  /* 0xfffffff015157810 */ /* 0x000fc80007f1e0ff */
[----:B------:R-:W-:Y:S02]  /*07b0*/  IADD3.X R20, PT, PT, R20, -0x1, RZ, P0, !PT ;  /* 0xffffffff14147810 */ /* 0x000fe400007fe4ff */
[----:B------:R-:W-:Y:S02]  /*07c0*/  ISETP.NE.U32.AND P0, PT, R21, RZ, PT ;  /* 0x000000ff1500720c */ /* 0x000fe40003f05070 */
[----:B-1----:R-:W-:Y:S02]  /*07d0*/  IADD3 R12, P3, PT, R12, 0x80, RZ ;  /* 0x000000800c0c7810 */ /* 0x002fe40007f7e0ff */
[----:B------:R-:W-:Y:S02]  /*07e0*/  ISETP.NE.AND.EX P0, PT, R20, RZ, PT, P0 ;  /* 0x000000ff1400720c */ /* 0x000fe40003f05300 */
[----:B---3--:R-:W-:Y:S01]  /*07f0*/  IADD3 R14, P4, PT, R14, 0x80, RZ ;  /* 0x000000800e0e7810 */ /* 0x008fe20007f9e0ff */
[----:B------:R-:W-:-:S04]  /*0800*/  IMAD.X R13, RZ, RZ, R13, P3 ;  /* 0x000000ffff0d7224 */ /* 0x000fc800018e060d */
[----:B------:R-:W-:Y:S01]  /*0810*/  IMAD.X R15, RZ, RZ, R15, P4 ;  /* 0x000000ffff0f7224 */ /* 0x000fe200020e060f */
[----:B--2---:R-:W-:Y:S01]  /*0820*/  DMUL R16, R16, R18 ;  /* 0x0000001210107228 */ /* 0x004fe20000000000 */
[----:B------:R-:W-:-:S06]  /*0830*/  IADD3 R18, P5, PT, R10, 0x80, RZ ;  /* 0x000000800a127810 */ /* 0x000fcc0007fbe0ff */
[----:B------:R0:W-:Y:S01]  /*0840*/  STG.E.64 desc[UR10][R10.64+0x38], R16 ;  /* 0x000038100a007986 */ /* 0x0001e2000c101b0a */
[----:B------:R-:W-:Y:S01]  /*0850*/  IMAD.X R19, RZ, RZ, R11, P5 ;  /* 0x000000ffff137224 */ /* 0x000fe200028e060b */
[----:B------:R-:W-:Y:S06]  /*0860*/  @P0 BRA `(.L_x_2) ;  /* 0xfffffff800cc0947 */ /* 0x000fec000383ffff */
.L_x_1:
[----:B------:R-:W-:Y:S05]  /*0870*/  @!P2 BRA `(.L_x_0) ;  /* 0x0000000400f4a947 */ /* 0x000fea0003800000 */
[----:B0-----:R-:W-:-:S04]  /*0880*/  LOP3.LUT R10, R5, 0xf, RZ, 0xc0, !PT ;  /* 0x0000000f050a7812 */ /* 0x001fc800078ec0ff */
[----:B------:R-:W-:-:S04]  /*0890*/  IADD3 R10, P2, PT, R10, -0x1, RZ ;  /* 0xffffffff0a0a7810 */ /* 0x000fc80007f5e0ff */
[----:B------:R-:W-:Y:S01]  /*08a0*/  ISETP.GE.U32.AND P0, PT, R10, 0x7, PT ;  /* 0x000000070a00780c */ /* 0x000fe20003f06070 */
[----:B------:R-:W-:Y:S01]  /*08b0*/  IMAD.X R10, RZ, RZ, -0x1, P2 ;  /* 0xffffffffff0a7424 */ /* 0x000fe200010e06ff */
[----:B------:R-:W-:-:S04]  /*08c0*/  LOP3.LUT P2, RZ, R5, 0x7, RZ, 0xc0, !PT ;  /* 0x0000000705ff7812 */ /* 0x000fc8000784c0ff */
[----:B------:R-:W-:-:S13]  /*08d0*/  ISETP.GE.U32.AND.EX P0, PT, R10, RZ, PT, P0 ;  /* 0x000000ff0a00720c */ /* 0x000fda0003f06100 */
[----:B------:R-:W-:Y:S05]  /*08e0*/  @!P0 BRA `(.L_x_3) ;  /* 0x0000000000b88947 */ /* 0x000fea0003800000 */
[----:B------:R-:W0:Y:S01]  /*08f0*/  LDCU.128 UR12, c[0x0][0x380] ;  /* 0x00007000ff0c77ac */ /* 0x000e220008000c00 */
[----:B------:R-:W-:Y:S01]  /*0900*/  IADD3 R11, P0, PT, R6, R7, RZ ;  /* 0x00000007060b7210 */ /* 0x000fe20007f1e0ff */
[----:B------:R-:W1:Y:S04]  /*0910*/  LDCU.64 UR6, c[0x0][0x390] ;  /* 0x00007200ff0677ac */ /* 0x000e680008000a00 */
[----:B------:R-:W-:Y:S02]  /*0920*/  IMAD.X R12, R9, 0x1, R8, P0 ;  /* 0x00000001090c7824 */ /* 0x000fe400000e0608 */
[----:B------:R-:W-:-:S03]  /*0930*/  IMAD.SHL.U32 R10, R11, 0x8, RZ ;  /* 0x000000080b0a7824 */ /* 0x000fc600078e00ff */
[----:B------:R-:W-:Y:S02]  /*0940*/  SHF.L.U64.HI R11, R11, 0x3, R12 ;  /* 0x000000030b0b7819 */ /* 0x000fe4000001020c */
[C---:B0-----:R-:W-:Y:S02]  /*0950*/  IADD3 R14, P0, PT, R10.reuse, UR12, RZ ;  /* 0x0000000c0a0e7c10 */ /* 0x041fe4000ff1e0ff */
[----:B------:R-:W-:Y:S02]  /*0960*/  IADD3 R12, P3, PT, R10, UR14, RZ ;  /* 0x0000000e0a0c7c10 */ /* 0x000fe4000ff7e0ff */
[C---:B------:R-:W-:Y:S02]  /*0970*/  IADD3.X R15, PT, PT, R11.reuse, UR13, RZ, P0, !PT ;  /* 0x0000000d0b0f7c10 */ /* 0x040fe400087fe4ff */
[----:B------:R-:W-:-:S03]  /*0980*/  IADD3.X R13, PT, PT, R11, UR15, RZ, P3, !PT ;  /* 0x0000000f0b0d7c10 */ /* 0x000fc60009ffe4ff */
[----:B------:R-:W2:Y:S04]  /*0990*/  LDG.E.64 R16, desc[UR10][R14.64] ;  /* 0x0000000a0e107981 */ /* 0x000ea8000c1e1b00 */
[----:B------:R-:W2:Y:S01]  /*09a0*/  LDG.E.64 R18, desc[UR10][R12.64] ;  /* 0x0000000a0c127981 */ /* 0x000ea2000c1e1b00 */
[----:B-1----:R-:W-:-:S04]  /*09b0*/  IADD3 R10, P0, PT, R10, UR6, RZ ;  /* 0x000000060a0a7c10 */ /* 0x002fc8000ff1e0ff */
[----:B------:R-:W-:Y:S01]  /*09c0*/  IADD3.X R11, PT, PT, R11, UR7, RZ, P0, !PT ;  /* 0x000000070b0b7c10 */ /* 0x000fe200087fe4ff */
[----:B--2---:R-:W-:-:S07]  /*09d0*/  DMUL R16, R16, R18 ;  /* 0x0000001210107228 */ /* 0x004fce0000000000 */
        /* <DEDUP_REMOVED lines=9> */
[----:B------:R-:W3:Y:S04]  /*0a70*/  LDG.E.64 R22, desc[UR10][R14.64+0x18] ;  /* 0x0000180a0e167981 */ /* 0x000ee8000c1e1b00 */
[----:B------:R-:W3:Y:S02]  /*0a80*/  LDG.E.64 R24, desc[UR10][R12.64+0x18] ;  /* 0x0000180a0c187981 */ /* 0x000ee4000c1e1b00 */
[----:B---3--:R-:W-:-:S07]  /*0a90*/  DMUL R22, R22, R24 ;  /* 0x0000001816167228 */ /* 0x008fce0000000000 */
[----:B------:R3:W-:Y:S04]  /*0aa0*/  STG.E.64 desc[UR10][R10.64+0x18], R22 ;  /* 0x000018160a007986 */ /* 0x0007e8000c101b0a */
[----:B0-----:R-:W4:Y:S04]  /*0ab0*/  LDG.E.64 R16, desc[UR10][R14.64+0x20] ;  /* 0x0000200a0e107981 */ /* 0x001f28000c1e1b00 */
[----:B------:R-:W4:Y:S02]  /*0ac0*/  LDG.E.64 R24, desc[UR10][R12.64+0x20] ;  /* 0x0000200a0c187981 */ /* 0x000f24000c1e1b00 */
[----:B----4-:R-:W-:-:S07]  /*0ad0*/  DMUL R16, R16, R24 ;  /* 0x0000001810107228 */ /* 0x010fce0000000000 */
[----:B------:R0:W-:Y:S04]  /*0ae0*/  STG.E.64 desc[UR10][R10.64+0x20], R16 ;  /* 0x000020100a007986 */ /* 0x0001e8000c101b0a */
[----:B-1----:R-:W4:Y:S04]  /*0af0*/  LDG.E.64 R18, desc[UR10][R14.64+0x28] ;  /* 0x0000280a0e127981 */ /* 0x002f28000c1e1b00 */
[----:B------:R-:W4:Y:S02]  /*0b00*/  LDG.E.64 R24, desc[UR10][R12.64+0x28] ;  /* 0x0000280a0c187981 */ /* 0x000f24000c1e1b00 */
[----:B----4-:R-:W-:-:S07]  /*0b10*/  DMUL R18, R18, R24 ;  /* 0x0000001812127228 */ /* 0x010fce0000000000 */
[----:B------:R0:W-:Y:S04]  /*0b20*/  STG.E.64 desc[UR10][R10.64+0x28], R18 ;  /* 0x000028120a007986 */ /* 0x0001e8000c101b0a */
[----:B--2---:R-:W2:Y:S04]  /*0b30*/  LDG.E.64 R20, desc[UR10][R14.64+0x30] ;  /* 0x0000300a0e147981 */ /* 0x004ea8000c1e1b00 */
[----:B------:R-:W2:Y:S02]  /*0b40*/  LDG.E.64 R24, desc[UR10][R12.64+0x30] ;  /* 0x0000300a0c187981 */ /* 0x000ea4000c1e1b00 */
[----:B--2---:R-:W-:-:S07]  /*0b50*/  DMUL R20, R20, R24 ;  /* 0x0000001814147228 */ /* 0x004fce0000000000 */
[----:B------:R0:W-:Y:S04]  /*0b60*/  STG.E.64 desc[UR10][R10.64+0x30], R20 ;  /* 0x000030140a007986 */ /* 0x0001e8000c101b0a */
[----:B---3--:R-:W2:Y:S04]  /*0b70*/  LDG.E.64 R22, desc[UR10][R14.64+0x38] ;  /* 0x0000380a0e167981 */ /* 0x008ea8000c1e1b00 */
[----:B------:R-:W2:Y:S01]  /*0b80*/  LDG.E.64 R24, desc[UR10][R12.64+0x38] ;  /* 0x0000380a0c187981 */ /* 0x000ea2000c1e1b00 */
[----:B------:R-:W-:-:S05]  /*0b90*/  IADD3 R7, P0, PT, R7, 0x8, RZ ;  /* 0x0000000807077810 */ /* 0x000fca0007f1e0ff */
[----:B------:R-:W-:Y:S01]  /*0ba0*/  IMAD.X R8, RZ, RZ, R8, P0 ;  /* 0x000000ffff087224 */ /* 0x000fe200000e0608 */
[----:B--2---:R-:W-:-:S07]  /*0bb0*/  DMUL R22, R22, R24 ;  /* 0x0000001816167228 */ /* 0x004fce0000000000 */
[----:B------:R0:W-:Y:S04]  /*0bc0*/  STG.E.64 desc[UR10][R10.64+0x38], R22 ;  /* 0x000038160a007986 */ /* 0x0001e8000c101b0a */
.L_x_3:
        /* <DEDUP_REMOVED lines=32> */
[----:B------:R-:W2:Y:S04]  /*0dd0*/  LDG.E.64 R22, desc[UR10][R14.64+0x18] ;  /* 0x0000180a0e167981 */ /* 0x000ea8000c1e1b00 */
[----:B------:R-:W2:Y:S01]  /*0de0*/  LDG.E.64 R24, desc[UR10][R12.64+0x18] ;  /* 0x0000180a0c187981 */ /* 0x000ea2000c1e1b00 */
[----:B------:R-:W-:-:S05]  /*0df0*/  IADD3 R7, P0, PT, R7, 0x4, RZ ;  /* 0x0000000407077810 */ /* 0x000fca0007f1e0ff */
[----:B------:R-:W-:Y:S01]  /*0e00*/  IMAD.X R8, RZ, RZ, R8, P0 ;  /* 0x000000ffff087224 */ /* 0x000fe200000e0608 */
[----:B--2---:R-:W-:-:S07]  /*0e10*/  DMUL R22, R22, R24 ;  /* 0x0000001816167228 */ /* 0x004fce0000000000 */
[----:B------:R0:W-:Y:S04]  /*0e20*/  STG.E.64 desc[UR10][R10.64+0x18], R22 ;  /* 0x000018160a007986 */ /* 0x0001e8000c101b0a */
.L_x_4:
[----:B------:R-:W-:Y:S05]  /*0e30*/  @!P2 BRA `(.L_x_0) ;  /* 0x000000000084a947 */ /* 0x000fea0003800000 */
[----:B------:R-:W1:Y:S01]  /*0e40*/  LDCU.128 UR12, c[0x0][0x380] ;  /* 0x00007000ff0c77ac */ /* 0x000e620008000c00 */
[----:B------:R-:W-:Y:S01]  /*0e50*/  IADD3 R6, P0, PT, R6, R7, RZ ;  /* 0x0000000706067210 */ /* 0x000fe20007f1e0ff */
[----:B------:R-:W-:Y:S01]  /*0e60*/  IMAD.MOV.U32 R12, RZ, RZ, RZ ;  /* 0x000000ffff0c7224 */ /* 0x000fe200078e00ff */
[----:B------:R-:W-:Y:S01]  /*0e70*/  LOP3.LUT R5, R5, 0x3, RZ, 0xc0, !PT ;  /* 0x0000000305057812 */ /* 0x000fe200078ec0ff */
[----:B------:R-:W2:Y:S02]  /*0e80*/  LDCU.64 UR6, c[0x0][0x390] ;  /* 0x00007200ff0677ac */ /* 0x000ea40008000a00 */
[----:B------:R-:W-:Y:S02]  /*0e90*/  IMAD.X R9, R9, 0x1, R8, P0 ;  /* 0x0000000109097824 */ /* 0x000fe400000e0608 */
[----:B------:R-:W-:-:S03]  /*0ea0*/  IMAD.SHL.U32 R15, R6, 0x8, RZ ;  /* 0x00000008060f7824 */ /* 0x000fc600078e00ff */
[----:B0-----:R-:W-:Y:S02]  /*0eb0*/  SHF.L.U64.HI R16, R6, 0x3, R9 ;  /* 0x0000000306107819 */ /* 0x001fe40000010209 */
[C---:B-1----:R-:W-:Y:S02]  /*0ec0*/  IADD3 R13, P2, PT, R15.reuse, UR14, RZ ;  /* 0x0000000e0f0d7c10 */ /* 0x042fe4000ff5e0ff */
[C---:B------:R-:W-:Y:S02]  /*0ed0*/  IADD3 R10, P3, PT, R15.reuse, UR12, RZ ;  /* 0x0000000c0f0a7c10 */ /* 0x040fe4000ff7e0ff */
[----:B--2---:R-:W-:Y:S02]  /*0ee0*/  IADD3 R15, P0, PT, R15, UR6, RZ ;  /* 0x000000060f0f7c10 */ /* 0x004fe4000ff1e0ff */
[C---:B------:R-:W-:Y:S02]  /*0ef0*/  IADD3.X R14, PT, PT, R16.reuse, UR15, RZ, P2, !PT ;  /* 0x0000000f100e7c10 */ /* 0x040fe400097fe4ff */
[----:B------:R-:W-:-:S02]  /*0f00*/  IADD3.X R11, PT, PT, R16, UR13, RZ, P3, !PT ;  /* 0x0000000d100b7c10 */ /* 0x000fc40009ffe4ff */
[----:B------:R-:W-:-:S07]  /*0f10*/  IADD3.X R16, PT, PT, R16, UR7, RZ, P0, !PT ;  /* 0x0000000710107c10 */ /* 0x000fce00087fe4ff */
.L_x_5:
[----:B-1----:R-:W-:Y:S01]  /*0f20*/  IMAD.MOV.U32 R6, RZ, RZ, R13 ;  /* 0x000000ffff067224 */ /* 0x002fe200078e000d */
[----:B------:R0:W2:Y:S01]  /*0f30*/  LDG.E.64 R8, desc[UR10][R10.64] ;  /* 0x0000000a0a087981 */ /* 0x0000a2000c1e1b00 */
[----:B------:R-:W-:-:S06]  /*0f40*/  IMAD.MOV.U32 R7, RZ, RZ, R14 ;  /* 0x000000ffff077224 */ /* 0x000fcc00078e000e */
[----:B------:R-:W2:Y:S01]  /*0f50*/  LDG.E.64 R6, desc[UR10][R6.64] ;  /* 0x0000000a06067981 */ /* 0x000ea2000c1e1b00 */
[----:B------:R-:W-:-:S04]  /*0f60*/  IADD3 R5, P0, PT, R5, -0x1, RZ ;  /* 0xffffffff05057810 */ /* 0x000fc80007f1e0ff */
[----:B------:R-:W-:Y:S02]  /*0f70*/  IADD3.X R12, PT, PT, R12, -0x1, RZ, P0, !PT ;  /* 0xffffffff0c0c7810 */ /* 0x000fe400007fe4ff */
[----:B------:R-:W-:-:S04]  /*0f80*/  ISETP.NE.U32.AND P0, PT, R5, RZ, PT ;  /* 0x000000ff0500720c */ /* 0x000fc80003f05070 */
[----:B------:R-:W-:Y:S02]  /*0f90*/  ISETP.NE.AND.EX P0, PT, R12, RZ, PT, P0 ;  /* 0x000000ff0c00720c */ /* 0x000fe40003f05300 */
[----:B------:R-:W-:Y:S02]  /*0fa0*/  IADD3 R13, P3, PT, R13, 0x8, RZ ;  /* 0x000000080d0d7810 */ /* 0x000fe40007f7e0ff */
[----:B0-----:R-:W-:-:S03]  /*0fb0*/  IADD3 R10, P4, PT, R10, 0x8, RZ ;  /* 0x000000080a0a7810 */ /* 0x001fc60007f9e0ff */
[----:B------:R-:W-:Y:S02]  /*0fc0*/  IMAD.X R14, RZ, RZ, R14, P3 ;  /* 0x000000ffff0e7224 */ /* 0x000fe400018e060e */
[----:B------:R-:W-:Y:S01]  /*0fd0*/  IMAD.X R11, RZ, RZ, R11, P4 ;  /* 0x000000ffff0b7224 */ /* 0x000fe200020e060b */
[----:B--2---:R-:W-:Y:S01]  /*0fe0*/  DMUL R8, R8, R6 ;  /* 0x0000000608087228 */ /* 0x004fe20000000000 */
[----:B------:R-:W-:Y:S02]  /*0ff0*/  IMAD.MOV.U32 R6, RZ, RZ, R15 ;  /* 0x000000ffff067224 */ /* 0x000fe400078e000f */
[----:B------:R-:W-:-:S05]  /*1000*/  IMAD.MOV.U32 R7, RZ, RZ, R16 ;  /* 0x000000ffff077224 */ /* 0x000fca00078e0010 */
[----:B------:R1:W-:Y:S01]  /*1010*/  STG.E.64 desc[UR10][R6.64], R8 ;  /* 0x0000000806007986 */ /* 0x0003e2000c101b0a */
[----:B------:R-:W-:-:S05]  /*1020*/  IADD3 R15, P2, PT, R15, 0x8, RZ ;  /* 0x000000080f0f7810 */ /* 0x000fca0007f5e0ff */
[----:B------:R-:W-:Y:S01]  /*1030*/  IMAD.X R16, RZ, RZ, R16, P2 ;  /* 0x000000ffff107224 */ /* 0x000fe200010e0610 */
[----:B------:R-:W-:Y:S07]  /*1040*/  @P0 BRA `(.L_x_5) ;  /* 0xfffffffc00b40947 */ /* 0x000fee000383ffff */
.L_x_0:
[----:B------:R-:W-:-:S05]  /*1050*/  IMAD R2, R2, UR4, RZ ;  /* 0x0000000402027c24 */ /* 0x000fca000f8e02ff */
[----:B------:R-:W-:-:S13]  /*1060*/  ISETP.NE.AND P0, PT, R2, RZ, PT ;  /* 0x000000ff0200720c */ /* 0x000fda0003f05270 */
[----:B------:R-:W-:Y:S05]  /*1070*/  @P0 EXIT ;  /* 0x000000000000094d */ /* 0x000fea0003800000 */
[----:B------:R-:W-:Y:S01]  /*1080*/  ISETP.GT.U32.AND P0, PT, R0, R3, PT ;  /* 0x000000030000720c */ /* 0x000fe20003f04070 */
[----:B------:R-:W-:-:S05]  /*1090*/  IMAD.IADD R0, R3, 0x1, -R0 ;  /* 0x0000000103007824 */ /* 0x000fca00078e0a00 */
[----:B------:R-:W-:-:S04]  /*10a0*/  @P1 SEL R4, R0, R3, !P0 ;  /* 0x0000000300041207 */ /* 0x000fc80004000000 */
[----:B------:R-:W-:-:S13]  /*10b0*/  ISETP.NE.AND P0, PT, R4, RZ, PT ;  /* 0x000000ff0400720c */ /* 0x000fda0003f05270 */
[----:B------:R-:W-:Y:S05]  /*10c0*/  @!P0 EXIT ;  /* 0x000000000000894d */ /* 0x000fea0003800000 */
[C---:B------:R-:W-:Y:S01]  /*10d0*/  ISETP.GE.U32.AND P1, PT, R4.reuse, 0x10, PT ;  /* 0x000000100400780c */ /* 0x040fe20003f26070 */
[----:B------:R-:W-:Y:S01]  /*10e0*/  IMAD.MOV.U32 R0, RZ, RZ, RZ ;  /* 0x000000ffff007224 */ /* 0x000fe200078e00ff */
[----:B0-----:R-:W-:Y:S01]  /*10f0*/  LOP3.LUT R20, R4, 0xf, RZ, 0xc0, !PT ;  /* 0x0000000f04147812 */ /* 0x001fe200078ec0ff */
[----:B------:R-:W-:-:S03]  /*1100*/  IMAD.MOV.U32 R3, RZ, RZ, RZ ;  /* 0x000000ffff037224 */ /* 0x000fc600078e00ff */
[----:B------:R-:W-:-:S04]  /*1110*/  ISETP.NE.U32.AND P0, PT, R20, RZ, PT ;  /* 0x000000ff1400720c */ /* 0x000fc80003f05070 */
[----:B------:R-:W-:-:S03]  /*1120*/  ISETP.NE.AND.EX P0, PT, RZ, RZ, PT, P0 ;  /* 0x000000ffff00720c */ /* 0x000fc60003f05300 */
[----:B------:R-:W-:Y:S10]  /*1130*/  @!P1 BRA `(.L_x_6) ;  /* 0x0000000400789947 */ /* 0x000ff40003800000 */
[----:B------:R-:W0:Y:S01]  /*1140*/  LDCU.128 UR4, c[0x0][0x380] ;  /* 0x00007000ff0477ac */ /* 0x000e220008000c00 */
[----:B------:R-:W-:Y:S02]  /*1150*/  LOP3.LUT R0, R4, 0xfffff0, RZ, 0xc0, !PT ;  /* 0x00fffff004007812 */ /* 0x000fe400078ec0ff */
[----:B------:R-:W-:Y:S01]  /*1160*/  CS2R R2, SRZ ;  /* 0x0000000000027805 */ /* 0x000fe2000001ff00 */
[----:B------:R-:W2:Y:S02]  /*1170*/  LDCU.64 UR8, c[0x0][0x390] ;  /* 0x00007200ff0877ac */ /* 0x000ea40008000a00 */
[----:B------:R-:W-:Y:S01]  /*1180*/  IMAD.MOV.U32 R5, RZ, RZ, R0 ;  /* 0x000000ffff057224 */ /* 0x000fe200078e0000 */
[----:B0-----:R-:W-:Y:S02]  /*1190*/  UIADD3 UR6, UP1, UPT, UR6, 0x4c4b3f8, URZ ;  /* 0x04c4b3f806067890 */ /* 0x001fe4000ff3e0ff */
[----:B------:R-:W-:Y:S02]  /*11a0*/  UIADD3 UR4, UP2, UPT, UR4, 0x4c4b3f8, URZ ;  /* 0x04c4b3f804047890 */ /* 0x000fe4000ff5e0ff */
[----:B--2---:R-:W-:-:S02]  /*11b0*/  UIADD3 UR8, UP0, UPT, UR8, 0x4c4b3f8, URZ ;  /* 0x04c4b3f808087890 */ /* 0x004fc4000ff1e0ff */
[----:B------:R-:W-:Y:S01]  /*11c0*/  UIADD3.X UR7, UPT, UPT, URZ, UR7, URZ, UP1, !UPT ;  /* 0x00000007ff077290 */ /* 0x000fe20008ffe4ff */
[----:B-1----:R-:W-:Y:S01]  /*11d0*/  IMAD.U32 R6, RZ, RZ, UR6 ;  /* 0x00000006ff067e24 */ /* 0x002fe2000f8e00ff */
[----:B------:R-:W-:Y:S01]  /*11e0*/  UIADD3.X UR5, UPT, UPT, URZ, UR5, URZ, UP2, !UPT ;  /* 0x00000005ff057290 */ /* 0x000fe200097fe4ff */
[----:B------:R-:W-:Y:S01]  /*11f0*/  IMAD.U32 R8, RZ, RZ, UR4 ;  /* 0x00000004ff087e24 */ /* 0x000fe2000f8e00ff */
[----:B------:R-:W-:Y:S01]  /*1200*/  UIADD3.X UR9, UPT, UPT, URZ, UR9, URZ, UP0, !UPT ;  /* 0x00000009ff097290 */ /* 0x000fe200087fe4ff */
[----:B------:R-:W-:Y:S02]  /*1210*/  IMAD.U32 R14, RZ, RZ, UR8 ;  /* 0x00000008ff0e7e24 */ /* 0x000fe4000f8e00ff */
[----:B------:R-:W-:Y:S02]  /*1220*/  IMAD.U32 R7, RZ, RZ, UR7 ;  /* 0x00000007ff077e24 */ /* 0x000fe4000f8e00ff */
[----:B------:R-:W-:Y:S02]  /*1230*/  IMAD.U32 R9, RZ, RZ, UR5 ;  /* 0x00000005ff097e24 */ /* 0x000fe4000f8e00ff */
[----:B------:R-:W-:-:S07]  /*1240*/  IMAD.U32 R15, RZ, RZ, UR9 ;  /* 0x00000009ff0f7e24 */ /* 0x000fce000f8e00ff */
.L_x_7:
[----:B--2---:R-:W2:Y:S04]  /*1250*/  LDG.E.64 R10, desc[UR10][R8.64] ;  /* 0x0000000a080a7981 */ /* 0x004ea8000c1e1b00 */
        /* <DEDUP_REMOVED lines=29> */
[----:B---3--:R-:W3:Y:S04]  /*1430*/  LDG.E.64 R18, desc[UR10][R8.64+-0x38] ;  /* 0xffffc80a08127981 */ /* 0x008ee8000c1e1b00 */
        /* <DEDUP_REMOVED lines=22> */
[----:B------:R-:W-:Y:S04]  /*15a0*/  STG.E.64 desc[UR10][R10.64+-0x60], R12 ;  /* 0xffffa00c0a007986 */ /* 0x000fe8000c101b0a */
        /* <DEDUP_REMOVED lines=8> */
[----:B---3--:R1:W3:Y:S04]  /*1630*/  LDG.E.64 R18, desc[UR10][R8.64+-0x78] ;  /* 0xffff880a08127981 */ /* 0x0082e8000c1e1b00 */
[----:B------:R4:W3:Y:S01]  /*1640*/  LDG.E.64 R22, desc[UR10][R6.64+-0x78] ;  /* 0xffff880a06167981 */ /* 0x0008e2000c1e1b00 */
[----:B------:R-:W-:Y:S02]  /*1650*/  IADD3 R5, P1, PT, R5, -0x10, RZ ;  /* 0xfffffff005057810 */ /* 0x000fe40007f3e0ff */
[----:B0-----:R-:W-:-:S02]  /*1660*/  IADD3 R14, P2, PT, R10, -0x80, RZ ;  /* 0xffffff800a0e7810 */ /* 0x001fc40007f5e0ff */
[----:B------:R-:W-:Y:S02]  /*1670*/  IADD3.X R2, PT, PT, R2, -0x1, RZ, P1, !PT ;  /* 0xffffffff02027810 */ /* 0x000fe40000ffe4ff */
[----:B------:R-:W-:Y:S02]  /*1680*/  ISETP.NE.U32.AND P1, PT, R5, RZ, PT ;  /* 0x000000ff0500720c */ /* 0x000fe40003f25070 */
[----:B-1----:R-:W-:Y:S02]  /*1690*/  IADD3 R8, P4, PT, R8, -0x80, RZ ;  /* 0xffffff8008087810 */ /* 0x002fe40007f9e0ff */
[----:B------:R-:W-:Y:S02]  /*16a0*/  ISETP.NE.AND.EX P1, PT, R2, RZ, PT, P1 ;  /* 0x000000ff0200720c */ /* 0x000fe40003f25310 */
[----:B----4-:R-:W-:Y:S02]  /*16b0*/  IADD3 R6, P3, PT, R6, -0x80, RZ ;  /* 0xffffff8006067810 */ /* 0x010fe40007f7e0ff */
[----:B------:R-:W-:-:S02]  /*16c0*/  IADD3.X R15, PT, PT, R11, -0x1, RZ, P2, !PT ;  /* 0xffffffff0b0f7810 */ /* 0x000fc400017fe4ff */
[----:B------:R-:W-:Y:S02]  /*16d0*/  IADD3.X R7, PT, PT, R7, -0x1, RZ, P3, !PT ;  /* 0xffffffff07077810 */ /* 0x000fe40001ffe4ff */
[----:B------:R-:W-:Y:S01]  /*16e0*/  IADD3.X R9, PT, PT, R9, -0x1, RZ, P4, !PT ;  /* 0xffffffff09097810 */ /* 0x000fe200027fe4ff */
[----:B---3--:R-:W-:-:S07]  /*16f0*/  DMUL R18, R18, R22 ;  /* 0x0000001612127228 */ /* 0x008fce0000000000 */
[----:B------:R2:W-:Y:S01]  /*1700*/  STG.E.64 desc[UR10][R10.64+-0x78], R18 ;  /* 0xffff88120a007986 */ /* 0x0005e2000c101b0a */
[----:B------:R-:W-:Y:S05]  /*1710*/  @P1 BRA `(.L_x_7) ;  /* 0xfffffff800cc1947 */ /* 0x000fea000383ffff */
.L_x_6:
[----:B------:R-:W-:Y:S05]  /*1720*/  @!P0 EXIT ;  /* 0x000000000000894d */ /* 0x000fea0003800000 */
[----:B------:R-:W-:Y:S02]  /*1730*/  ISETP.GE.U32.AND P1, PT, R20, 0x8, PT ;  /* 0x000000081400780c */ /* 0x000fe40003f26070 */
[----:B------:R-:W-:Y:S02]  /*1740*/  LOP3.LUT R2, R4, 0x7, RZ, 0xc0, !PT ;  /* 0x0000000704027812 */ /* 0x000fe400078ec0ff */
[----:B------:R-:W-:Y:S02]  /*1750*/  ISETP.GE.U32.AND.EX P1, PT, RZ, RZ, PT, P1 ;  /* 0x000000ffff00720c */ /* 0x000fe40003f26110 */
[----:B------:R-:W-:-:S04]  /*1760*/  ISETP.NE.U32.AND P0, PT, R2, RZ, PT ;  /* 0x000000ff0200720c */ /* 0x000fc80003f05070 */
[----:B------:R-:W-:-:S07]  /*1770*/  ISETP.NE.AND.EX P0, PT, RZ, RZ, PT, P0 ;  /* 0x000000ffff00720c */ /* 0x000fce0003f05300 */
[----:B------:R-:W-:Y:S06]  /*1780*/  @!P1 BRA `(.L_x_8) ;  /* 0x0000000000c89947 */ /* 0x000fec0003800000 */
[----:B------:R-:W1:Y:S01]  /*1790*/  LDCU.128 UR4, c[0x0][0x380] ;  /* 0x00007000ff0477ac */ /* 0x000e620008000c00 */
[C---:B------:R-:W-:Y:S01]  /*17a0*/  IMAD.SHL.U32 R5, R0.reuse, 0x8, RZ ;  /* 0x0000000800057824 */ /* 0x040fe200078e00ff */
[----:B--2---:R-:W-:-:S04]  /*17b0*/  SHF.L.U64.HI R10, R0, 0x3, R3 ;  /* 0x00000003000a7819 */ /* 0x004fc80000010203 */
[C---:B-1----:R-:W-:Y:S02]  /*17c0*/  IADD3 R6, P1, PT, -R5.reuse, UR4, RZ ;  /* 0x0000000405067c10 */ /* 0x042fe4000ff3e1ff */
[----:B------:R-:W-:Y:S02]  /*17d0*/  IADD3 R8, P2, PT, -R5, UR6, RZ ;  /* 0x0000000605087c10 */ /* 0x000fe4000ff5e1ff */
[C---:B------:R-:W-:Y:S01]  /*17e0*/  IADD3.X R7, PT, PT, ~R10.reuse, UR5, RZ, P1, !PT ;  /* 0x000000050a077c10 */ /* 0x040fe20008ffe5ff */
[----:B------:R-:W0:Y:S01]  /*17f0*/  LDCU.64 UR4, c[0x0][0x390] ;  /* 0x00007200ff0477ac */ /* 0x000e220008000a00 */
[----:B------:R-:W-:Y:S02]  /*1800*/  IADD3.X R9, PT, PT, ~R10, UR7, RZ, P2, !PT ;  /* 0x000000070a097c10 */ /* 0x000fe400097fe5ff */
[----:B------:R-:W-:Y:S02]  /*1810*/  IADD3 R6, P1, PT, R6, 0x5000000, RZ ;  /* 0x0500000006067810 */ /* 0x000fe40007f3e0ff */
[----:B------:R-:W-:-:S03]  /*1820*/  IADD3 R8, P2, PT, R8, 0x5000000, RZ ;  /* 0x0500000008087810 */ /* 0x000fc60007f5e0ff */
[----:B------:R-:W-:Y:S02]  /*1830*/  IMAD.X R7, RZ, RZ, R7, P1 ;  /* 0x000000ffff077224 */ /* 0x000fe400008e0607 */
[----:B------:R-:W-:-:S03]  /*1840*/  IMAD.X R9, RZ, RZ, R9, P2 ;  /* 0x000000ffff097224 */ /* 0x000fc600010e0609 */
[----:B------:R-:W2:Y:S04]  /*1850*/  LDG.E.64 R12, desc[UR10][R6.64+-0x3b4c08] ;  /* 0xc4b3f80a060c7981 */ /* 0x000ea8000c1e1b00 */
[----:B------:R-:W2:Y:S01]  /*1860*/  LDG.E.64 R14, desc[UR10][R8.64+-0x3b4c08] ;  /* 0xc4b3f80a080e7981 */ /* 0x000ea2000c1e1b00 */
[----:B0-----:R-:W-:-:S04]  /*1870*/  IADD3 R5, P1, PT, -R5, UR4, RZ ;  /* 0x0000000405057c10 */ /* 0x001fc8000ff3e1ff */
[----:B------:R-:W-:Y:S02]  /*1880*/  IADD3.X R11, PT, PT, ~R10, UR5, RZ, P1, !PT ;  /* 0x000000050a0b7c10 */ /* 0x000fe40008ffe5ff */
[----:B------:R-:W-:-:S05]  /*1890*/  IADD3 R10, P1, PT, R5, 0x5000000, RZ ;  /* 0x05000000050a7810 */ /* 0x000fca0007f3e0ff */
[----:B------:R-:W-:Y:S01]  /*18a0*/  IMAD.X R11, RZ, RZ, R11, P1 ;  /* 0x000000ffff0b7224 */ /* 0x000fe200008e060b */
        /* <DEDUP_REMOVED lines=32> */
.L_x_8:
[----:B------:R-:W-:Y:S05]  /*1ab0*/  @!P0 EXIT ;  /* 0x000000000000894d */ /* 0x000fea0003800000 */
[----:B------:R-:W-:Y:S01]  /*1ac0*/  ISETP.GE.U32.AND P1, PT, R2, 0x4, PT ;  /* 0x000000040200780c */ /* 0x000fe20003f26070 */
[----:B------:R-:W-:Y:S01]  /*1ad0*/  IMAD.MOV.U32 R2, RZ, RZ, RZ ;  /* 0x000000ffff027224 */ /* 0x000fe200078e00ff */
[----:B0-2---:R-:W-:Y:S02]  /*1ae0*/  LOP3.LUT R10, R4, 0x3, RZ, 0xc0, !PT ;  /* 0x00000003040a7812 */ /* 0x005fe400078ec0ff */
[----:B------:R-:W-:Y:S02]  /*1af0*/  ISETP.GE.U32.AND.EX P1, PT, RZ, RZ, PT, P1 ;  /* 0x000000ffff00720c */ /* 0x000fe40003f26110 */
[----:B------:R-:W-:-:S04]  /*1b00*/  ISETP.NE.U32.AND P0, PT, R10, RZ, PT ;  /* 0x000000ff0a00720c */ /* 0x000fc80003f05070 */
[----:B------:R-:W-:-:S07]  /*1b10*/  ISETP.NE.AND.EX P0, PT, R2, RZ, PT, P0 ;  /* 0x000000ff0200720c */ /* 0x000fce0003f05300 */
[----:B------:R-:W-:Y:S06]  /*1b20*/  @!P1 BRA `(.L_x_9) ;  /* 0x0000000000889947 */ /* 0x000fec0003800000 */
[----:B------:R-:W1:Y:S01]  /*1b30*/  LDCU.128 UR4, c[0x0][0x380] ;  /* 0x00007000ff0477ac */ /* 0x000e620008000c00 */
[C---:B------:R-:W-:Y:S01]  /*1b40*/  IMAD.SHL.U32 R5, R0.reuse, 0x8, RZ ;  /* 0x0000000800057824 */ /* 0x040fe200078e00ff */
[----:B------:R-:W-:-:S04]  /*1b50*/  SHF.L.U64.HI R4, R0, 0x3, R3 ;  /* 0x0000000300047819 */ /* 0x000fc80000010203 */
        /* <DEDUP_REMOVED lines=31> */
.L_x_9:
[----:B------:R-:W-:Y:S05]  /*1d50*/  @!P0 EXIT ;  /* 0x000000000000894d */ /* 0x000fea0003800000 */
[----:B------:R-:W1:Y:S01]  /*1d60*/  LDCU.128 UR4, c[0x0][0x380] ;  /* 0x00007000ff0477ac */ /* 0x000e620008000c00 */
[C---:B0-----:R-:W-:Y:S02]  /*1d70*/  LEA R4, P0, -R0.reuse, 0x4c4b3f8, 0x3 ;  /* 0x04c4b3f800047811 */ /* 0x041fe400078019ff */
[----:B------:R-:W-:Y:S01]  /*1d80*/  SHF.L.U64.HI R3, R0, 0x3, R3 ;  /* 0x0000000300037819 */ /* 0x000fe20000010203 */
[----:B------:R-:W0:Y:S04]  /*1d90*/  LDCU.64 UR8, c[0x0][0x390] ;  /* 0x00007200ff0877ac */ /* 0x000e280008000a00 */
[----:B------:R-:W-:Y:S01]  /*1da0*/  IMAD.X R3, RZ, RZ, ~R3, P0 ;  /* 0x000000ffff037224 */ /* 0x000fe200000e0e03 */
[C---:B-1----:R-:W-:Y:S02]  /*1db0*/  IADD3 R8, P1, PT, R4.reuse, UR4, RZ ;  /* 0x0000000404087c10 */ /* 0x042fe4000ff3e0ff */
[----:B------:R-:W-:-:S02]  /*1dc0*/  IADD3 R11, P2, PT, R4, UR6, RZ ;  /* 0x00000006040b7c10 */ /* 0x000fc4000ff5e0ff */
[----:B0-----:R-:W-:Y:S02]  /*1dd0*/  IADD3 R0, P0, PT, R4, UR8, RZ ;  /* 0x0000000804007c10 */ /* 0x001fe4000ff1e0ff */
[C---:B------:R-:W-:Y:S02]  /*1de0*/  IADD3.X R9, PT, PT, R3.reuse, UR5, RZ, P1, !PT ;  /* 0x0000000503097c10 */ /* 0x040fe40008ffe4ff */
[C---:B------:R-:W-:Y:S02]  /*1df0*/  IADD3.X R12, PT, PT, R3.reuse, UR7, RZ, P2, !PT ;  /* 0x00000007030c7c10 */ /* 0x040fe400097fe4ff */
[----:B------:R-:W-:-:S07]  /*1e00*/  IADD3.X R3, PT, PT, R3, UR9, RZ, P0, !PT ;  /* 0x0000000903037c10 */ /* 0x000fce00087fe4ff */
.L_x_10:
[----:B0-----:R-:W-:Y:S01]  /*1e10*/  IMAD.MOV.U32 R6, RZ, RZ, R11 ;  /* 0x000000ffff067224 */ /* 0x001fe200078e000b */
[----:B------:R0:W2:Y:S01]  /*1e20*/  LDG.E.64 R4, desc[UR10][R8.64] ;  /* 0x0000000a08047981 */ /* 0x0000a2000c1e1b00 */
[----:B------:R-:W-:-:S06]  /*1e30*/  IMAD.MOV.U32 R7, RZ, RZ, R12 ;  /* 0x000000ffff077224 */ /* 0x000fcc00078e000c */
[----:B------:R-:W2:Y:S01]  /*1e40*/  LDG.E.64 R6, desc[UR10][R6.64] ;  /* 0x0000000a06067981 */ /* 0x000ea2000c1e1b00 */
[----:B------:R-:W-:-:S04]  /*1e50*/  IADD3 R10, P0, PT, R10, -0x1, RZ ;  /* 0xffffffff0a0a7810 */ /* 0x000fc80007f1e0ff */
[----:B------:R-:W-:Y:S02]  /*1e60*/  IADD3.X R2, PT, PT, R2, -0x1, RZ, P0, !PT ;  /* 0xffffffff02027810 */ /* 0x000fe400007fe4ff */
[----:B------:R-:W-:-:S04]  /*1e70*/  ISETP.NE.U32.AND P0, PT, R10, RZ, PT ;  /* 0x000000ff0a00720c */ /* 0x000fc80003f05070 */
[----:B------:R-:W-:Y:S02]  /*1e80*/  ISETP.NE.AND.EX P0, PT, R2, RZ, PT, P0 ;  /* 0x000000ff0200720c */ /* 0x000fe40003f05300 */
[----:B0-----:R-:W-:Y:S02]  /*1e90*/  IADD3 R8, P1, PT, R8, -0x8, RZ ;  /* 0xfffffff808087810 */ /* 0x001fe40007f3e0ff */
[----:B------:R-:W-:Y:S02]  /*1ea0*/  IADD3 R11, P2, PT, R11, -0x8, RZ ;  /* 0xfffffff80b0b7810 */ /* 0x000fe40007f5e0ff */
[----:B------:R-:W-:Y:S02]  /*1eb0*/  IADD3.X R9, PT, PT, R9, -0x1, RZ, P1, !PT ;  /* 0xffffffff09097810 */ /* 0x000fe40000ffe4ff */
[----:B------:R-:W-:Y:S01]  /*1ec0*/  IADD3.X R12, PT, PT, R12, -0x1, RZ, P2, !PT ;  /* 0xffffffff0c0c7810 */ /* 0x000fe200017fe4ff */
[----:B--2---:R-:W-:Y:S01]  /*1ed0*/  DMUL R4, R4, R6 ;  /* 0x0000000604047228 */ /* 0x004fe20000000000 */
[----:B------:R-:W-:-:S02]  /*1ee0*/  IMAD.MOV.U32 R6, RZ, RZ, R0 ;  /* 0x000000ffff067224 */ /* 0x000fc400078e0000 */
[----:B------:R-:W-:-:S05]  /*1ef0*/  IMAD.MOV.U32 R7, RZ, RZ, R3 ;  /* 0x000000ffff077224 */ /* 0x000fca00078e0003 */
[----:B------:R0:W-:Y:S01]  /*1f00*/  STG.E.64 desc[UR10][R6.64], R4 ;  /* 0x0000000406007986 */ /* 0x0001e2000c101b0a */
[----:B------:R-:W-:-:S04]  /*1f10*/  IADD3 R0, P3, PT, R0, -0x8, RZ ;  /* 0xfffffff800007810 */ /* 0x000fc80007f7e0ff */
[----:B------:R-:W-:Y:S01]  /*1f20*/  IADD3.X R3, PT, PT, R3, -0x1, RZ, P3, !PT ;  /* 0xffffffff03037810 */ /* 0x000fe20001ffe4ff */
[----:B------:R-:W-:Y:S08]  /*1f30*/  @P0 BRA `(.L_x_10) ;  /* 0xfffffffc00b40947 */ /* 0x000ff0000383ffff */
[----:B------:R-:W-:Y:S05]  /*1f40*/  EXIT ;  /* 0x000000000000794d */ /* 0x000fea0003800000 */
.L_x_11:
[----:B------:R-:W-:-:S00]  /*1f50*/  BRA `(.L_x_11) ;  /* 0xfffffffc00fc7947 */ /* 0x000fc0000383ffff */
[----:B------:R-:W-:-:S00]  /*1f60*/  NOP ;  /* 0x0000000000007918 */ /* 0x000fc00000000000 */
        /* <DEDUP_REMOVED lines=9> */
.L_x_12:


//--------------------- .nv.shared.reserved.0     --------------------------
	.section	.nv.shared.reserved.0,"aw",@nobits
	.weak		__nv_reservedSMEM_offset_0_alias
	.size		__nv_reservedSMEM_offset_0_alias, 0, 64
	.other		__nv_reservedSMEM_offset_0_alias,@"STO_CUDA_RESERVED_SHARED STV_DEFAULT"
__nv_reservedSMEM_offset_0_alias:
	.zero		0
	.zero		64


//--------------------- .nv.constant0._Z11vector_multPdS_S_PiS0_ --------------------------
	.section	.nv.constant0._Z11vector_multPdS_S_PiS0_,"a",@progbits
	.sectionflags	@""
	.align	4
.nv.constant0._Z11vector_multPdS_S_PiS0_:
	.zero		936


//--------------------- SYMBOLS --------------------------

	.type		.nv.reservedSmem.offset0,@object
	.size		.nv.reservedSmem.offset0,0x4
